//
// Generated by NVIDIA NVVM Compiler
//
// Compiler Build ID: CL-36424714
// Cuda compilation tools, release 13.0, V13.0.88
// Based on NVVM 20.0.0
//

.version 9.0
.target sm_100
.address_size 64

	// .globl	_Z11sssp_gatherPiS_PKiS1_S_iiS_i

.visible .entry _Z11sssp_gatherPiS_PKiS1_S_iiS_i(
	.param .u64 .ptr .align 1 _Z11sssp_gatherPiS_PKiS1_S_iiS_i_param_0,
	.param .u64 .ptr .align 1 _Z11sssp_gatherPiS_PKiS1_S_iiS_i_param_1,
	.param .u64 .ptr .align 1 _Z11sssp_gatherPiS_PKiS1_S_iiS_i_param_2,
	.param .u64 .ptr .align 1 _Z11sssp_gatherPiS_PKiS1_S_iiS_i_param_3,
	.param .u64 .ptr .align 1 _Z11sssp_gatherPiS_PKiS1_S_iiS_i_param_4,
	.param .u32 _Z11sssp_gatherPiS_PKiS1_S_iiS_i_param_5,
	.param .u32 _Z11sssp_gatherPiS_PKiS1_S_iiS_i_param_6,
	.param .u64 .ptr .align 1 _Z11sssp_gatherPiS_PKiS1_S_iiS_i_param_7,
	.param .u32 _Z11sssp_gatherPiS_PKiS1_S_iiS_i_param_8
)
{
	.reg .pred 	%p<33>;
	.reg .b32 	%r<129>;
	.reg .b64 	%rd<56>;

	ld.param.u64 	%rd7, [_Z11sssp_gatherPiS_PKiS1_S_iiS_i_param_0];
	ld.param.u64 	%rd4, [_Z11sssp_gatherPiS_PKiS1_S_iiS_i_param_1];
	ld.param.u64 	%rd5, [_Z11sssp_gatherPiS_PKiS1_S_iiS_i_param_2];
	ld.param.u64 	%rd8, [_Z11sssp_gatherPiS_PKiS1_S_iiS_i_param_3];
	ld.param.u64 	%rd6, [_Z11sssp_gatherPiS_PKiS1_S_iiS_i_param_4];
	ld.param.u32 	%r31, [_Z11sssp_gatherPiS_PKiS1_S_iiS_i_param_5];
	ld.param.u32 	%r30, [_Z11sssp_gatherPiS_PKiS1_S_iiS_i_param_6];
	cvta.to.global.u64 	%rd1, %rd7;
	cvta.to.global.u64 	%rd2, %rd8;
	mov.u32 	%r32, %tid.x;
	mov.u32 	%r33, %ctaid.x;
	mov.u32 	%r34, %ntid.x;
	mad.lo.s32 	%r1, %r33, %r34, %r32;
	setp.ge.s32 	%p4, %r1, %r31;
	mov.pred 	%p32, 0;
	@%p4 bra 	$L__BB0_2;
	cvta.to.global.u64 	%rd9, %rd6;
	mul.wide.s32 	%rd10, %r1, 4;
	add.s64 	%rd11, %rd9, %rd10;
	ld.global.u32 	%r35, [%rd11];
	setp.eq.s32 	%p32, %r35, 1;
$L__BB0_2:
	setp.eq.s32 	%p5, %r1, %r30;
	not.pred 	%p6, %p32;
	or.pred  	%p7, %p5, %p6;
	@%p7 bra 	$L__BB0_17;
	cvta.to.global.u64 	%rd12, %rd5;
	mul.wide.s32 	%rd13, %r1, 4;
	add.s64 	%rd14, %rd12, %rd13;
	ld.global.u32 	%r120, [%rd14];
	ld.global.u32 	%r3, [%rd14+4];
	setp.ge.s32 	%p8, %r120, %r3;
	mov.b32 	%r128, 2147483647;
	@%p8 bra 	$L__BB0_16;
	add.s32 	%r39, %r120, 1;
	max.s32 	%r40, %r3, %r39;
	sub.s32 	%r4, %r40, %r120;
	and.b32  	%r5, %r4, 7;
	sub.s32 	%r41, %r120, %r40;
	setp.gt.u32 	%p9, %r41, -8;
	mov.b32 	%r128, 2147483647;
	@%p9 bra 	$L__BB0_7;
	and.b32  	%r43, %r4, -8;
	neg.s32 	%r116, %r43;
	add.s64 	%rd3, %rd2, 16;
	mov.b32 	%r128, 2147483647;
$L__BB0_6:
	.pragma "nounroll";
	mul.wide.s32 	%rd15, %r120, 4;
	add.s64 	%rd16, %rd3, %rd15;
	ld.global.u32 	%r44, [%rd16+-16];
	mul.wide.s32 	%rd17, %r44, 4;
	add.s64 	%rd18, %rd1, %rd17;
	ld.global.u32 	%r45, [%rd18];
	setp.eq.s32 	%p10, %r45, 2147483647;
	add.s32 	%r46, %r45, 1;
	min.s32 	%r47, %r128, %r46;
	selp.b32 	%r48, %r128, %r47, %p10;
	ld.global.u32 	%r49, [%rd16+-12];
	mul.wide.s32 	%rd19, %r49, 4;
	add.s64 	%rd20, %rd1, %rd19;
	ld.global.u32 	%r50, [%rd20];
	setp.eq.s32 	%p11, %r50, 2147483647;
	add.s32 	%r51, %r50, 1;
	min.s32 	%r52, %r48, %r51;
	selp.b32 	%r53, %r48, %r52, %p11;
	ld.global.u32 	%r54, [%rd16+-8];
	mul.wide.s32 	%rd21, %r54, 4;
	add.s64 	%rd22, %rd1, %rd21;
	ld.global.u32 	%r55, [%rd22];
	setp.eq.s32 	%p12, %r55, 2147483647;
	add.s32 	%r56, %r55, 1;
	min.s32 	%r57, %r53, %r56;
	selp.b32 	%r58, %r53, %r57, %p12;
	ld.global.u32 	%r59, [%rd16+-4];
	mul.wide.s32 	%rd23, %r59, 4;
	add.s64 	%rd24, %rd1, %rd23;
	ld.global.u32 	%r60, [%rd24];
	setp.eq.s32 	%p13, %r60, 2147483647;
	add.s32 	%r61, %r60, 1;
	min.s32 	%r62, %r58, %r61;
	selp.b32 	%r63, %r58, %r62, %p13;
	ld.global.u32 	%r64, [%rd16];
	mul.wide.s32 	%rd25, %r64, 4;
	add.s64 	%rd26, %rd1, %rd25;
	ld.global.u32 	%r65, [%rd26];
	setp.eq.s32 	%p14, %r65, 2147483647;
	add.s32 	%r66, %r65, 1;
	min.s32 	%r67, %r63, %r66;
	selp.b32 	%r68, %r63, %r67, %p14;
	ld.global.u32 	%r69, [%rd16+4];
	mul.wide.s32 	%rd27, %r69, 4;
	add.s64 	%rd28, %rd1, %rd27;
	ld.global.u32 	%r70, [%rd28];
	setp.eq.s32 	%p15, %r70, 2147483647;
	add.s32 	%r71, %r70, 1;
	min.s32 	%r72, %r68, %r71;
	selp.b32 	%r73, %r68, %r72, %p15;
	ld.global.u32 	%r74, [%rd16+8];
	mul.wide.s32 	%rd29, %r74, 4;
	add.s64 	%rd30, %rd1, %rd29;
	ld.global.u32 	%r75, [%rd30];
	setp.eq.s32 	%p16, %r75, 2147483647;
	add.s32 	%r76, %r75, 1;
	min.s32 	%r77, %r73, %r76;
	selp.b32 	%r78, %r73, %r77, %p16;
	ld.global.u32 	%r79, [%rd16+12];
	mul.wide.s32 	%rd31, %r79, 4;
	add.s64 	%rd32, %rd1, %rd31;
	ld.global.u32 	%r80, [%rd32];
	setp.eq.s32 	%p17, %r80, 2147483647;
	add.s32 	%r81, %r80, 1;
	min.s32 	%r82, %r78, %r81;
	selp.b32 	%r128, %r78, %r82, %p17;
	add.s32 	%r120, %r120, 8;
	add.s32 	%r116, %r116, 8;
	setp.ne.s32 	%p18, %r116, 0;
	@%p18 bra 	$L__BB0_6;
$L__BB0_7:
	setp.eq.s32 	%p19, %r5, 0;
	@%p19 bra 	$L__BB0_16;
	and.b32  	%r16, %r4, 3;
	setp.lt.u32 	%p20, %r5, 4;
	@%p20 bra 	$L__BB0_10;
	mul.wide.s32 	%rd33, %r120, 4;
	add.s64 	%rd34, %rd2, %rd33;
	ld.global.u32 	%r84, [%rd34];
	mul.wide.s32 	%rd35, %r84, 4;
	add.s64 	%rd36, %rd1, %rd35;
	ld.global.u32 	%r85, [%rd36];
	setp.eq.s32 	%p21, %r85, 2147483647;
	add.s32 	%r86, %r85, 1;
	min.s32 	%r87, %r128, %r86;
	selp.b32 	%r88, %r128, %r87, %p21;
	ld.global.u32 	%r89, [%rd34+4];
	mul.wide.s32 	%rd37, %r89, 4;
	add.s64 	%rd38, %rd1, %rd37;
	ld.global.u32 	%r90, [%rd38];
	setp.eq.s32 	%p22, %r90, 2147483647;
	add.s32 	%r91, %r90, 1;
	min.s32 	%r92, %r88, %r91;
	selp.b32 	%r93, %r88, %r92, %p22;
	ld.global.u32 	%r94, [%rd34+8];
	mul.wide.s32 	%rd39, %r94, 4;
	add.s64 	%rd40, %rd1, %rd39;
	ld.global.u32 	%r95, [%rd40];
	setp.eq.s32 	%p23, %r95, 2147483647;
	add.s32 	%r96, %r95, 1;
	min.s32 	%r97, %r93, %r96;
	selp.b32 	%r98, %r93, %r97, %p23;
	ld.global.u32 	%r99, [%rd34+12];
	mul.wide.s32 	%rd41, %r99, 4;
	add.s64 	%rd42, %rd1, %rd41;
	ld.global.u32 	%r100, [%rd42];
	setp.eq.s32 	%p24, %r100, 2147483647;
	add.s32 	%r101, %r100, 1;
	min.s32 	%r102, %r98, %r101;
	selp.b32 	%r128, %r98, %r102, %p24;
	add.s32 	%r120, %r120, 4;
$L__BB0_10:
	setp.eq.s32 	%p25, %r16, 0;
	@%p25 bra 	$L__BB0_16;
	setp.eq.s32 	%p26, %r16, 1;
	@%p26 bra 	$L__BB0_13;
	mul.wide.s32 	%rd43, %r120, 4;
	add.s64 	%rd44, %rd2, %rd43;
	ld.global.u32 	%r104, [%rd44];
	mul.wide.s32 	%rd45, %r104, 4;
	add.s64 	%rd46, %rd1, %rd45;
	ld.global.u32 	%r105, [%rd46];
	setp.eq.s32 	%p27, %r105, 2147483647;
	add.s32 	%r106, %r105, 1;
	min.s32 	%r107, %r128, %r106;
	selp.b32 	%r108, %r128, %r107, %p27;
	ld.global.u32 	%r109, [%rd44+4];
	mul.wide.s32 	%rd47, %r109, 4;
	add.s64 	%rd48, %rd1, %rd47;
	ld.global.u32 	%r110, [%rd48];
	setp.eq.s32 	%p28, %r110, 2147483647;
	add.s32 	%r111, %r110, 1;
	min.s32 	%r112, %r108, %r111;
	selp.b32 	%r128, %r108, %r112, %p28;
	add.s32 	%r120, %r120, 2;
$L__BB0_13:
	and.b32  	%r113, %r4, 1;
	setp.eq.b32 	%p29, %r113, 1;
	not.pred 	%p30, %p29;
	@%p30 bra 	$L__BB0_16;
	mul.wide.s32 	%rd49, %r120, 4;
	add.s64 	%rd50, %rd2, %rd49;
	ld.global.u32 	%r114, [%rd50];
	mul.wide.s32 	%rd51, %r114, 4;
	add.s64 	%rd52, %rd1, %rd51;
	ld.global.u32 	%r27, [%rd52];
	setp.eq.s32 	%p31, %r27, 2147483647;
	@%p31 bra 	$L__BB0_16;
	add.s32 	%r115, %r27, 1;
	min.s32 	%r128, %r128, %r115;
$L__BB0_16:
	cvta.to.global.u64 	%rd53, %rd4;
	add.s64 	%rd55, %rd53, %rd13;
	st.global.u32 	[%rd55], %r128;
$L__BB0_17:
	ret;

}
	// .globl	_Z10sssp_applyPiS_S_S_iiS_i
.visible .entry _Z10sssp_applyPiS_S_S_iiS_i(
	.param .u64 .ptr .align 1 _Z10sssp_applyPiS_S_S_iiS_i_param_0,
	.param .u64 .ptr .align 1 _Z10sssp_applyPiS_S_S_iiS_i_param_1,
	.param .u64 .ptr .align 1 _Z10sssp_applyPiS_S_S_iiS_i_param_2,
	.param .u64 .ptr .align 1 _Z10sssp_applyPiS_S_S_iiS_i_param_3,
	.param .u32 _Z10sssp_applyPiS_S_S_iiS_i_param_4,
	.param .u32 _Z10sssp_applyPiS_S_S_iiS_i_param_5,
	.param .u64 .ptr .align 1 _Z10sssp_applyPiS_S_S_iiS_i_param_6,
	.param .u32 _Z10sssp_applyPiS_S_S_iiS_i_param_7
)
{
	.reg .pred 	%p<10>;
	.reg .b32 	%r<12>;
	.reg .b64 	%rd<16>;

	ld.param.u64 	%rd1, [_Z10sssp_applyPiS_S_S_iiS_i_param_0];
	ld.param.u64 	%rd2, [_Z10sssp_applyPiS_S_S_iiS_i_param_1];
	ld.param.u64 	%rd3, [_Z10sssp_applyPiS_S_S_iiS_i_param_2];
	ld.param.u64 	%rd4, [_Z10sssp_applyPiS_S_S_iiS_i_param_3];
	ld.param.u32 	%r3, [_Z10sssp_applyPiS_S_S_iiS_i_param_4];
	ld.param.u32 	%r2, [_Z10sssp_applyPiS_S_S_iiS_i_param_5];
	mov.u32 	%r4, %tid.x;
	mov.u32 	%r5, %ctaid.x;
	mov.u32 	%r6, %ntid.x;
	mad.lo.s32 	%r1, %r5, %r6, %r4;
	setp.ge.s32 	%p4, %r1, %r3;
	mov.pred 	%p9, 0;
	@%p4 bra 	$L__BB1_2;
	cvta.to.global.u64 	%rd5, %rd4;
	mul.wide.s32 	%rd6, %r1, 4;
	add.s64 	%rd7, %rd5, %rd6;
	ld.global.u32 	%r7, [%rd7];
	setp.eq.s32 	%p9, %r7, 1;
$L__BB1_2:
	setp.eq.s32 	%p5, %r1, %r2;
	not.pred 	%p6, %p9;
	or.pred  	%p7, %p5, %p6;
	@%p7 bra 	$L__BB1_5;
	cvta.to.global.u64 	%rd8, %rd1;
	mul.wide.s32 	%rd9, %r1, 4;
	add.s64 	%rd10, %rd8, %rd9;
	ld.global.u32 	%r8, [%rd10];
	cvta.to.global.u64 	%rd11, %rd2;
	add.s64 	%rd12, %rd11, %rd9;
	ld.global.u32 	%r9, [%rd12];
	min.s32 	%r10, %r9, %r8;
	st.global.u32 	[%rd10], %r10;
	setp.le.s32 	%p8, %r8, %r9;
	@%p8 bra 	$L__BB1_5;
	cvta.to.global.u64 	%rd13, %rd3;
	add.s64 	%rd15, %rd13, %rd9;
	mov.b32 	%r11, 1;
	st.global.u32 	[%rd15], %r11;
$L__BB1_5:
	ret;

}
	// .globl	_Z12sssp_scatterPKiS0_PiS1_iS1_i
.visible .entry _Z12sssp_scatterPKiS0_PiS1_iS1_i(
	.param .u64 .ptr .align 1 _Z12sssp_scatterPKiS0_PiS1_iS1_i_param_0,
	.param .u64 .ptr .align 1 _Z12sssp_scatterPKiS0_PiS1_iS1_i_param_1,
	.param .u64 .ptr .align 1 _Z12sssp_scatterPKiS0_PiS1_iS1_i_param_2,
	.param .u64 .ptr .align 1 _Z12sssp_scatterPKiS0_PiS1_iS1_i_param_3,
	.param .u32 _Z12sssp_scatterPKiS0_PiS1_iS1_i_param_4,
	.param .u64 .ptr .align 1 _Z12sssp_scatterPKiS0_PiS1_iS1_i_param_5,
	.param .u32 _Z12sssp_scatterPKiS0_PiS1_iS1_i_param_6
)
{
	.reg .pred 	%p<5>;
	.reg .b32 	%r<15>;
	.reg .b64 	%rd<17>;

	ld.param.u64 	%rd4, [_Z12sssp_scatterPKiS0_PiS1_iS1_i_param_0];
	ld.param.u64 	%rd5, [_Z12sssp_scatterPKiS0_PiS1_iS1_i_param_1];
	ld.param.u64 	%rd6, [_Z12sssp_scatterPKiS0_PiS1_iS1_i_param_2];
	ld.param.u64 	%rd7, [_Z12sssp_scatterPKiS0_PiS1_iS1_i_param_3];
	ld.param.u32 	%r5, [_Z12sssp_scatterPKiS0_PiS1_iS1_i_param_4];
	mov.u32 	%r6, %tid.x;
	mov.u32 	%r7, %ctaid.x;
	mov.u32 	%r8, %ntid.x;
	mad.lo.s32 	%r1, %r7, %r8, %r6;
	setp.ge.s32 	%p1, %r1, %r5;
	@%p1 bra 	$L__BB2_5;
	cvta.to.global.u64 	%rd8, %rd6;
	mul.wide.s32 	%rd9, %r1, 4;
	add.s64 	%rd10, %rd8, %rd9;
	ld.global.u32 	%r9, [%rd10];
	setp.ne.s32 	%p2, %r9, 1;
	@%p2 bra 	$L__BB2_5;
	cvta.to.global.u64 	%rd11, %rd4;
	add.s64 	%rd1, %rd11, %rd9;
	ld.global.u32 	%r14, [%rd1];
	ld.global.u32 	%r10, [%rd1+4];
	setp.ge.s32 	%p3, %r14, %r10;
	@%p3 bra 	$L__BB2_5;
	cvta.to.global.u64 	%rd2, %rd5;
	cvta.to.global.u64 	%rd3, %rd7;
$L__BB2_4:
	mul.wide.s32 	%rd13, %r14, 4;
	add.s64 	%rd14, %rd2, %rd13;
	ld.global.u32 	%r11, [%rd14];
	mul.wide.s32 	%rd15, %r11, 4;
	add.s64 	%rd16, %rd3, %rd15;
	mov.b32 	%r12, 1;
	st.global.u32 	[%rd16], %r12;
	add.s32 	%r14, %r14, 1;
	ld.global.u32 	%r13, [%rd1+4];
	setp.lt.s32 	%p4, %r14, %r13;
	@%p4 bra 	$L__BB2_4;
$L__BB2_5:
	ret;

}


// ===== COMPILED SASS (sm_100) =====

	.target	sm_100

	.elftype	@"ET_EXEC"


//--------------------- .note.nv.tkinfo           --------------------------
	.section	.note.nv.tkinfo,"",@"SHT_NOTE"
	.sectionflags	@"SHF_NOTE_NV_TKINFO"
	.tkinfo
        /*0018*/ 	.word	0x00000002
        /*0030*/ 	.string	""
        /*0030*/ 	.string	"ptxas"
        /*0030*/ 	.string	"Cuda compilation tools, release 13.0, V13.0.88"
        /*0030*/ 	.string	"Build cuda_13.0.r13.0/compiler.36424714_0"
        /*0030*/ 	.string	"-arch sm_100 -m 64 "



//--------------------- .note.nv.cuinfo           --------------------------
	.section	.note.nv.cuinfo,"",@"SHT_NOTE"
	.sectionflags	@"SHF_NOTE_NV_CUINFO"
        /*0018*/ 	.short	0x0002
        /*001a*/ 	.short	0x0064
        /*001c*/ 	.short	0x0082
	.zero		2


//--------------------- .nv.info                  --------------------------
	.section	.nv.info,"",@"SHT_CUDA_INFO"
	.align	4


	//----- nvinfo : EIATTR_REGCOUNT
	.align		4
        /*0000*/ 	.byte	0x04, 0x2f
        /*0002*/ 	.short	(.L_1 - .L_0)
	.align		4
.L_0:
        /*0004*/ 	.word	index@(_Z11sssp_gatherPiS_PKiS1_S_iiS_i)
        /*0008*/ 	.word	0x00000020


	//----- nvinfo : EIATTR_FRAME_SIZE
	.align		4
.L_1:
        /*000c*/ 	.byte	0x04, 0x11
        /*000e*/ 	.short	(.L_3 - .L_2)
	.align		4
.L_2:
        /*0010*/ 	.word	index@(_Z11sssp_gatherPiS_PKiS1_S_iiS_i)
        /*0014*/ 	.word	0x00000000


	//----- nvinfo : EIATTR_REGCOUNT
	.align		4
.L_3:
        /*0018*/ 	.byte	0x04, 0x2f
        /*001a*/ 	.short	(.L_5 - .L_4)
	.align		4
.L_4:
        /*001c*/ 	.word	index@(_Z10sssp_applyPiS_S_S_iiS_i)
        /*0020*/ 	.word	0x0000000c


	//----- nvinfo : EIATTR_FRAME_SIZE
	.align		4
.L_5:
        /*0024*/ 	.byte	0x04, 0x11
        /*0026*/ 	.short	(.L_7 - .L_6)
	.align		4
.L_6:
        /*0028*/ 	.word	index@(_Z10sssp_applyPiS_S_S_iiS_i)
        /*002c*/ 	.word	0x00000000


	//----- nvinfo : EIATTR_REGCOUNT
	.align		4
.L_7:
        /*0030*/ 	.byte	0x04, 0x2f
        /*0032*/ 	.short	(.L_9 - .L_8)
	.align		4
.L_8:
        /*0034*/ 	.word	index@(_Z12sssp_scatterPKiS0_PiS1_iS1_i)
        /*0038*/ 	.word	0x00000012


	//----- nvinfo : EIATTR_FRAME_SIZE
	.align		4
.L_9:
        /*003c*/ 	.byte	0x04, 0x11
        /*003e*/ 	.short	(.L_11 - .L_10)
	.align		4
.L_10:
        /*0040*/ 	.word	index@(_Z12sssp_scatterPKiS0_PiS1_iS1_i)
        /*0044*/ 	.word	0x00000000


	//----- nvinfo : EIATTR_MIN_STACK_SIZE
	.align		4
.L_11:
        /*0048*/ 	.byte	0x04, 0x12
        /*004a*/ 	.short	(.L_13 - .L_12)
	.align		4
.L_12:
        /*004c*/ 	.word	index@(_Z12sssp_scatterPKiS0_PiS1_iS1_i)
        /*0050*/ 	.word	0x00000000


	//----- nvinfo : EIATTR_MIN_STACK_SIZE
	.align		4
.L_13:
        /*0054*/ 	.byte	0x04, 0x12
        /*0056*/ 	.short	(.L_15 - .L_14)
	.align		4
.L_14:
        /*0058*/ 	.word	index@(_Z10sssp_applyPiS_S_S_iiS_i)
        /*005c*/ 	.word	0x00000000


	//----- nvinfo : EIATTR_MIN_STACK_SIZE
	.align		4
.L_15:
        /*0060*/ 	.byte	0x04, 0x12
        /*0062*/ 	.short	(.L_17 - .L_16)
	.align		4
.L_16:
        /*0064*/ 	.word	index@(_Z11sssp_gatherPiS_PKiS1_S_iiS_i)
        /*0068*/ 	.word	0x00000000
.L_17:


//--------------------- .nv.compat                --------------------------
	.section	.nv.compat,"",@"SHT_CUDA_COMPAT_INFO"
	.align	4
        /*0000*/ 	.byte	0x02, 0x09, 0x00, 0x00, 0x02, 0x02, 0x01, 0x00, 0x02, 0x05, 0x05, 0x00, 0x03, 0x07, 0x01, 0x01
        /*0010*/ 	.byte	0x02, 0x03, 0x00, 0x00, 0x02, 0x06, 0x01, 0x00, 0x04, 0x0b, 0x08, 0x00, 0x09, 0x00, 0x00, 0x00
        /*0020*/ 	.byte	0x00, 0x00, 0x00, 0x00


//--------------------- .nv.info._Z12sssp_scatterPKiS0_PiS1_iS1_i --------------------------
	.section	.nv.info._Z12sssp_scatterPKiS0_PiS1_iS1_i,"",@"SHT_CUDA_INFO"
	.sectionflags	@""
	.align	4


	//----- nvinfo : EIATTR_CUDA_API_VERSION
	.align		4
        /*0000*/ 	.byte	0x04, 0x37
        /*0002*/ 	.short	(.L_19 - .L_18)
.L_18:
        /*0004*/ 	.word	0x00000082


	//----- nvinfo : EIATTR_KPARAM_INFO
	.align		4
.L_19:
        /*0008*/ 	.byte	0x04, 0x17
        /*000a*/ 	.short	(.L_21 - .L_20)
.L_20:
        /*000c*/ 	.word	0x00000000
        /*0010*/ 	.short	0x0006
        /*0012*/ 	.short	0x0030
        /*0014*/ 	.byte	0x00, 0xf0, 0x11, 0x00


	//----- nvinfo : EIATTR_KPARAM_INFO
	.align		4
.L_21:
        /*0018*/ 	.byte	0x04, 0x17
        /*001a*/ 	.short	(.L_23 - .L_22)
.L_22:
        /*001c*/ 	.word	0x00000000
        /*0020*/ 	.short	0x0005
        /*0022*/ 	.short	0x0028
        /*0024*/ 	.byte	0x00, 0xf5, 0x21, 0x00


	//----- nvinfo : EIATTR_KPARAM_INFO
	.align		4
.L_23:
        /*0028*/ 	.byte	0x04, 0x17
        /*002a*/ 	.short	(.L_25 - .L_24)
.L_24:
        /*002c*/ 	.word	0x00000000
        /*0030*/ 	.short	0x0004
        /*0032*/ 	.short	0x0020
        /*0034*/ 	.byte	0x00, 0xf0, 0x11, 0x00


	//----- nvinfo : EIATTR_KPARAM_INFO
	.align		4
.L_25:
        /*0038*/ 	.byte	0x04, 0x17
        /*003a*/ 	.short	(.L_27 - .L_26)
.L_26:
        /*003c*/ 	.word	0x00000000
        /*0040*/ 	.short	0x0003
        /*0042*/ 	.short	0x0018
        /*0044*/ 	.byte	0x00, 0xf5, 0x21, 0x00


	//----- nvinfo : EIATTR_KPARAM_INFO
	.align		4
.L_27:
        /*0048*/ 	.byte	0x04, 0x17
        /*004a*/ 	.short	(.L_29 - .L_28)
.L_28:
        /*004c*/ 	.word	0x00000000
        /*0050*/ 	.short	0x0002
        /*0052*/ 	.short	0x0010
        /*0054*/ 	.byte	0x00, 0xf5, 0x21, 0x00


	//----- nvinfo : EIATTR_KPARAM_INFO
	.align		4
.L_29:
        /*0058*/ 	.byte	0x04, 0x17
        /*005a*/ 	.short	(.L_31 - .L_30)
.L_30:
        /*005c*/ 	.word	0x00000000
        /*0060*/ 	.short	0x0001
        /*0062*/ 	.short	0x0008
        /*0064*/ 	.byte	0x00, 0xf5, 0x21, 0x00


	//----- nvinfo : EIATTR_KPARAM_INFO
	.align		4
.L_31:
        /*0068*/ 	.byte	0x04, 0x17
        /*006a*/ 	.short	(.L_33 - .L_32)
.L_32:
        /*006c*/ 	.word	0x00000000
        /*0070*/ 	.short	0x0000
        /*0072*/ 	.short	0x0000
        /*0074*/ 	.byte	0x00, 0xf5, 0x21, 0x00


	//----- nvinfo : EIATTR_SPARSE_MMA_MASK
	.align		4
.L_33:
        /*0078*/ 	.byte	0x03, 0x50
        /*007a*/ 	.short	0x0000


	//----- nvinfo : EIATTR_MAXREG_COUNT
	.align		4
        /*007c*/ 	.byte	0x03, 0x1b
        /*007e*/ 	.short	0x00ff


	//----- nvinfo : EIATTR_MERCURY_ISA_VERSION
	.align		4
        /*0080*/ 	.byte	0x03, 0x5f
        /*0082*/ 	.short	0x0101


	//----- nvinfo : EIATTR_VRC_CTA_INIT_COUNT
	.align		4
        /*0084*/ 	.byte	0x02, 0x4a
	.zero		1
	.zero		1


	//----- nvinfo : EIATTR_EXIT_INSTR_OFFSETS
	.align		4
        /*0088*/ 	.byte	0x04, 0x1c
        /*008a*/ 	.short	(.L_35 - .L_34)


	//   ....[0]....
.L_34:
        /*008c*/ 	.word	0x00000070


	//   ....[1]....
        /*0090*/ 	.word	0x000000d0


	//   ....[2]....
        /*0094*/ 	.word	0x00000130


	//   ....[3]....
        /*0098*/ 	.word	0x000001f0


	//----- nvinfo : EIATTR_CRS_STACK_SIZE
	.align		4
.L_35:
        /*009c*/ 	.byte	0x04, 0x1e
        /*009e*/ 	.short	(.L_37 - .L_36)
.L_36:
        /*00a0*/ 	.word	0x00000000


	//----- nvinfo : EIATTR_CBANK_PARAM_SIZE
	.align		4
.L_37:
        /*00a4*/ 	.byte	0x03, 0x19
        /*00a6*/ 	.short	0x0034


	//----- nvinfo : EIATTR_PARAM_CBANK
	.align		4
        /*00a8*/ 	.byte	0x04, 0x0a
        /*00aa*/ 	.short	(.L_39 - .L_38)
	.align		4
.L_38:
        /*00ac*/ 	.word	index@(.nv.constant0._Z12sssp_scatterPKiS0_PiS1_iS1_i)
        /*00b0*/ 	.short	0x0380
        /*00b2*/ 	.short	0x0034


	//----- nvinfo : EIATTR_SW_WAR
	.align		4
.L_39:
        /*00b4*/ 	.byte	0x04, 0x36
        /*00b6*/ 	.short	(.L_41 - .L_40)
.L_40:
        /*00b8*/ 	.word	0x00000008
.L_41:


//--------------------- .nv.info._Z10sssp_applyPiS_S_S_iiS_i --------------------------
	.section	.nv.info._Z10sssp_applyPiS_S_S_iiS_i,"",@"SHT_CUDA_INFO"
	.sectionflags	@""
	.align	4


	//----- nvinfo : EIATTR_CUDA_API_VERSION
	.align		4
        /*0000*/ 	.byte	0x04, 0x37
        /*0002*/ 	.short	(.L_43 - .L_42)
.L_42:
        /*0004*/ 	.word	0x00000082


	//----- nvinfo : EIATTR_KPARAM_INFO
	.align		4
.L_43:
        /*0008*/ 	.byte	0x04, 0x17
        /*000a*/ 	.short	(.L_45 - .L_44)
.L_44:
        /*000c*/ 	.word	0x00000000
        /*0010*/ 	.short	0x0007
        /*0012*/ 	.short	0x0030
        /*0014*/ 	.byte	0x00, 0xf0, 0x11, 0x00


	//----- nvinfo : EIATTR_KPARAM_INFO
	.align		4
.L_45:
        /*0018*/ 	.byte	0x04, 0x17
        /*001a*/ 	.short	(.L_47 - .L_46)
.L_46:
        /*001c*/ 	.word	0x00000000
        /*0020*/ 	.short	0x0006
        /*0022*/ 	.short	0x0028
        /*0024*/ 	.byte	0x00, 0xf5, 0x21, 0x00


	//----- nvinfo : EIATTR_KPARAM_INFO
	.align		4
.L_47:
        /*0028*/ 	.byte	0x04, 0x17
        /*002a*/ 	.short	(.L_49 - .L_48)
.L_48:
        /*002c*/ 	.word	0x00000000
        /*0030*/ 	.short	0x0005
        /*0032*/ 	.short	0x0024
        /*0034*/ 	.byte	0x00, 0xf0, 0x11, 0x00


	//----- nvinfo : EIATTR_KPARAM_INFO
	.align		4
.L_49:
        /*0038*/ 	.byte	0x04, 0x17
        /*003a*/ 	.short	(.L_51 - .L_50)
.L_50:
        /*003c*/ 	.word	0x00000000
        /*0040*/ 	.short	0x0004
        /*0042*/ 	.short	0x0020
        /*0044*/ 	.byte	0x00, 0xf0, 0x11, 0x00


	//----- nvinfo : EIATTR_KPARAM_INFO
	.align		4
.L_51:
        /*0048*/ 	.byte	0x04, 0x17
        /*004a*/ 	.short	(.L_53 - .L_52)
.L_52:
        /*004c*/ 	.word	0x00000000
        /*0050*/ 	.short	0x0003
        /*0052*/ 	.short	0x0018
        /*0054*/ 	.byte	0x00, 0xf5, 0x21, 0x00


	//----- nvinfo : EIATTR_KPARAM_INFO
	.align		4
.L_53:
        /*0058*/ 	.byte	0x04, 0x17
        /*005a*/ 	.short	(.L_55 - .L_54)
.L_54:
        /*005c*/ 	.word	0x00000000
        /*0060*/ 	.short	0x0002
        /*0062*/ 	.short	0x0010
        /*0064*/ 	.byte	0x00, 0xf5, 0x21, 0x00


	//----- nvinfo : EIATTR_KPARAM_INFO
	.align		4
.L_55:
        /*0068*/ 	.byte	0x04, 0x17
        /*006a*/ 	.short	(.L_57 - .L_56)
.L_56:
        /*006c*/ 	.word	0x00000000
        /*0070*/ 	.short	0x0001
        /*0072*/ 	.short	0x0008
        /*0074*/ 	.byte	0x00, 0xf5, 0x21, 0x00


	//----- nvinfo : EIATTR_KPARAM_INFO
	.align		4
.L_57:
        /*0078*/ 	.byte	0x04, 0x17
        /*007a*/ 	.short	(.L_59 - .L_58)
.L_58:
        /*007c*/ 	.word	0x00000000
        /*0080*/ 	.short	0x0000
        /*0082*/ 	.short	0x0000
        /*0084*/ 	.byte	0x00, 0xf5, 0x21, 0x00


	//----- nvinfo : EIATTR_SPARSE_MMA_MASK
	.align		4
.L_59:
        /*0088*/ 	.byte	0x03, 0x50
        /*008a*/ 	.short	0x0000


	//----- nvinfo : EIATTR_MAXREG_COUNT
	.align		4
        /*008c*/ 	.byte	0x03, 0x1b
        /*008e*/ 	.short	0x00ff


	//----- nvinfo : EIATTR_MERCURY_ISA_VERSION
	.align		4
        /*0090*/ 	.byte	0x03, 0x5f
        /*0092*/ 	.short	0x0101


	//----- nvinfo : EIATTR_VRC_CTA_INIT_COUNT
	.align		4
        /*0094*/ 	.byte	0x02, 0x4a
	.zero		1
	.zero		1


	//----- nvinfo : EIATTR_EXIT_INSTR_OFFSETS
	.align		4
        /*0098*/ 	.byte	0x04, 0x1c
        /*009a*/ 	.short	(.L_61 - .L_60)


	//   ....[0]....
.L_60:
        /*009c*/ 	.word	0x00000120


	//   ....[1]....
        /*00a0*/ 	.word	0x000001c0


	//   ....[2]....
        /*00a4*/ 	.word	0x00000210


	//----- nvinfo : EIATTR_CRS_STACK_SIZE
	.align		4
.L_61:
        /*00a8*/ 	.byte	0x04, 0x1e
        /*00aa*/ 	.short	(.L_63 - .L_62)
.L_62:
        /*00ac*/ 	.word	0x00000000


	//----- nvinfo : EIATTR_CBANK_PARAM_SIZE
	.align		4
.L_63:
        /*00b0*/ 	.byte	0x03, 0x19
        /*00b2*/ 	.short	0x0034


	//----- nvinfo : EIATTR_PARAM_CBANK
	.align		4
        /*00b4*/ 	.byte	0x04, 0x0a
        /*00b6*/ 	.short	(.L_65 - .L_64)
	.align		4
.L_64:
        /*00b8*/ 	.word	index@(.nv.constant0._Z10sssp_applyPiS_S_S_iiS_i)
        /*00bc*/ 	.short	0x0380
        /*00be*/ 	.short	0x0034


	//----- nvinfo : EIATTR_SW_WAR
	.align		4
.L_65:
        /*00c0*/ 	.byte	0x04, 0x36
        /*00c2*/ 	.short	(.L_67 - .L_66)
.L_66:
        /*00c4*/ 	.word	0x00000008
.L_67:


//--------------------- .nv.info._Z11sssp_gatherPiS_PKiS1_S_iiS_i --------------------------
	.section	.nv.info._Z11sssp_gatherPiS_PKiS1_S_iiS_i,"",@"SHT_CUDA_INFO"
	.sectionflags	@""
	.align	4


	//----- nvinfo : EIATTR_CUDA_API_VERSION
	.align		4
        /*0000*/ 	.byte	0x04, 0x37
        /*0002*/ 	.short	(.L_69 - .L_68)
.L_68:
        /*0004*/ 	.word	0x00000082


	//----- nvinfo : EIATTR_KPARAM_INFO
	.align		4
.L_69:
        /*0008*/ 	.byte	0x04, 0x17
        /*000a*/ 	.short	(.L_71 - .L_70)
.L_70:
        /*000c*/ 	.word	0x00000000
        /*0010*/ 	.short	0x0008
        /*0012*/ 	.short	0x0038
        /*0014*/ 	.byte	0x00, 0xf0, 0x11, 0x00


	//----- nvinfo : EIATTR_KPARAM_INFO
	.align		4
.L_71:
        /*0018*/ 	.byte	0x04, 0x17
        /*001a*/ 	.short	(.L_73 - .L_72)
.L_72:
        /*001c*/ 	.word	0x00000000
        /*0020*/ 	.short	0x0007
        /*0022*/ 	.short	0x0030
        /*0024*/ 	.byte	0x00, 0xf5, 0x21, 0x00


	//----- nvinfo : EIATTR_KPARAM_INFO
	.align		4
.L_73:
        /*0028*/ 	.byte	0x04, 0x17
        /*002a*/ 	.short	(.L_75 - .L_74)
.L_74:
        /*002c*/ 	.word	0x00000000
        /*0030*/ 	.short	0x0006
        /*0032*/ 	.short	0x002c
        /*0034*/ 	.byte	0x00, 0xf0, 0x11, 0x00


	//----- nvinfo : EIATTR_KPARAM_INFO
	.align		4
.L_75:
        /*0038*/ 	.byte	0x04, 0x17
        /*003a*/ 	.short	(.L_77 - .L_76)
.L_76:
        /*003c*/ 	.word	0x00000000
        /*0040*/ 	.short	0x0005
        /*0042*/ 	.short	0x0028
        /*0044*/ 	.byte	0x00, 0xf0, 0x11, 0x00


	//----- nvinfo : EIATTR_KPARAM_INFO
	.align		4
.L_77:
        /*0048*/ 	.byte	0x04, 0x17
        /*004a*/ 	.short	(.L_79 - .L_78)
.L_78:
        /*004c*/ 	.word	0x00000000
        /*0050*/ 	.short	0x0004
        /*0052*/ 	.short	0x0020
        /*0054*/ 	.byte	0x00, 0xf5, 0x21, 0x00


	//----- nvinfo : EIATTR_KPARAM_INFO
	.align		4
.L_79:
        /*0058*/ 	.byte	0x04, 0x17
        /*005a*/ 	.short	(.L_81 - .L_80)
.L_80:
        /*005c*/ 	.word	0x00000000
        /*0060*/ 	.short	0x0003
        /*0062*/ 	.short	0x0018
        /*0064*/ 	.byte	0x00, 0xf5, 0x21, 0x00


	//----- nvinfo : EIATTR_KPARAM_INFO
	.align		4
.L_81:
        /*0068*/ 	.byte	0x04, 0x17
        /*006a*/ 	.short	(.L_83 - .L_82)
.L_82:
        /*006c*/ 	.word	0x00000000
        /*0070*/ 	.short	0x0002
        /*0072*/ 	.short	0x0010
        /*0074*/ 	.byte	0x00, 0xf5, 0x21, 0x00


	//----- nvinfo : EIATTR_KPARAM_INFO
	.align		4
.L_83:
        /*0078*/ 	.byte	0x04, 0x17
        /*007a*/ 	.short	(.L_85 - .L_84)
.L_84:
        /*007c*/ 	.word	0x00000000
        /*0080*/ 	.short	0x0001
        /*0082*/ 	.short	0x0008
        /*0084*/ 	.byte	0x00, 0xf5, 0x21, 0x00


	//----- nvinfo : EIATTR_KPARAM_INFO
	.align		4
.L_85:
        /*0088*/ 	.byte	0x04, 0x17
        /*008a*/ 	.short	(.L_87 - .L_86)
.L_86:
        /*008c*/ 	.word	0x00000000
        /*0090*/ 	.short	0x0000
        /*0092*/ 	.short	0x0000
        /*0094*/ 	.byte	0x00, 0xf5, 0x21, 0x00


	//----- nvinfo : EIATTR_SPARSE_MMA_MASK
	.align		4
.L_87:
        /*0098*/ 	.byte	0x03, 0x50
        /*009a*/ 	.short	0x0000


	//----- nvinfo : EIATTR_MAXREG_COUNT
	.align		4
        /*009c*/ 	.byte	0x03, 0x1b
        /*009e*/ 	.short	0x00ff


	//----- nvinfo : EIATTR_MERCURY_ISA_VERSION
	.align		4
        /*00a0*/ 	.byte	0x03, 0x5f
        /*00a2*/ 	.short	0x0101


	//----- nvinfo : EIATTR_VRC_CTA_INIT_COUNT
	.align		4
        /*00a4*/ 	.byte	0x02, 0x4a
	.zero		1
	.zero		1


	//----- nvinfo : EIATTR_EXIT_INSTR_OFFSETS
	.align		4
        /*00a8*/ 	.byte	0x04, 0x1c
        /*00aa*/ 	.short	(.L_89 - .L_88)


	//   ....[0]....
.L_88:
        /*00ac*/ 	.word	0x00000120


	//   ....[1]....
        /*00b0*/ 	.word	0x00000a80


	//----- nvinfo : EIATTR_CRS_STACK_SIZE
	.align		4
.L_89:
        /*00b4*/ 	.byte	0x04, 0x1e
        /*00b6*/ 	.short	(.L_91 - .L_90)
.L_90:
        /*00b8*/ 	.word	0x00000000


	//----- nvinfo : EIATTR_CBANK_PARAM_SIZE
	.align		4
.L_91:
        /*00bc*/ 	.byte	0x03, 0x19
        /*00be*/ 	.short	0x003c


	//----- nvinfo : EIATTR_PARAM_CBANK
	.align		4
        /*00c0*/ 	.byte	0x04, 0x0a
        /*00c2*/ 	.short	(.L_93 - .L_92)
	.align		4
.L_92:
        /*00c4*/ 	.word	index@(.nv.constant0._Z11sssp_gatherPiS_PKiS1_S_iiS_i)
        /*00c8*/ 	.short	0x0380
        /*00ca*/ 	.short	0x003c


	//----- nvinfo : EIATTR_SW_WAR
	.align		4
.L_93:
        /*00cc*/ 	.byte	0x04, 0x36
        /*00ce*/ 	.short	(.L_95 - .L_94)
.L_94:
        /*00d0*/ 	.word	0x00000008
.L_95:


//--------------------- .nv.callgraph             --------------------------
	.section	.nv.callgraph,"",@"SHT_CUDA_CALLGRAPH"
	.align	4
	.sectionentsize	8
	.align		4
        /*0000*/ 	.word	0x00000000
	.align		4
        /*0004*/ 	.word	0xffffffff
	.align		4
        /*0008*/ 	.word	0x00000000
	.align		4
        /*000c*/ 	.word	0xfffffffe
	.align		4
        /*0010*/ 	.word	0x00000000
	.align		4
        /*0014*/ 	.word	0xfffffffd
	.align		4
        /*0018*/ 	.word	0x00000000
	.align		4
        /*001c*/ 	.word	0xfffffffc


//--------------------- .text._Z12sssp_scatterPKiS0_PiS1_iS1_i --------------------------
	.section	.text._Z12sssp_scatterPKiS0_PiS1_iS1_i,"ax",@progbits
	.align	128
        .global         _Z12sssp_scatterPKiS0_PiS1_iS1_i
        .type           _Z12sssp_scatterPKiS0_PiS1_iS1_i,@function
        .size           _Z12sssp_scatterPKiS0_PiS1_iS1_i,(.L_x_17 - _Z12sssp_scatterPKiS0_PiS1_iS1_i)
        .other          _Z12sssp_scatterPKiS0_PiS1_iS1_i,@"STO_CUDA_ENTRY STV_DEFAULT"
_Z12sssp_scatterPKiS0_PiS1_iS1_i:
.text._Z12sssp_scatterPKiS0_PiS1_iS1_i:
[----:B------:R-:W-:Y:S01]  /*0000*/  LDC R1, c[0x0][0x37c] ;  /* 0x0000df00ff017b82 */ /* 0x000fe20000000800 */
[----:B------:R-:W0:Y:S07]  /*0010*/  S2R R5, SR_TID.X ;  /* 0x0000000000057919 */ /* 0x000e2e0000002100 */
[----:B------:R-:W0:Y:S01]  /*0020*/  S2UR UR4, SR_CTAID.X ;  /* 0x00000000000479c3 */ /* 0x000e220000002500 */
[----:B------:R-:W1:Y:S07]  /*0030*/  LDCU UR5, c[0x0][0x3a0] ;  /* 0x00007400ff0577ac */ /* 0x000e6e0008000800 */
[----:B------:R-:W0:Y:S02]  /*0040*/  LDC R0, c[0x0][0x360] ;  /* 0x0000d800ff007b82 */ /* 0x000e240000000800 */
[----:B0-----:R-:W-:-:S05]  /*0050*/  IMAD R5, R0, UR4, R5 ;  /* 0x0000000400057c24 */ /* 0x001fca000f8e0205 */
[----:B-1----:R-:W-:-:S13]  /*0060*/  ISETP.GE.AND P0, PT, R5, UR5, PT ;  /* 0x0000000505007c0c */ /* 0x002fda000bf06270 */
[----:B------:R-:W-:Y:S05]  /*0070*/  @P0 EXIT ;  /* 0x000000000000094d */ /* 0x000fea0003800000 */
[----:B------:R-:W0:Y:S01]  /*0080*/  LDC.64 R2, c[0x0][0x390] ;  /* 0x0000e400ff027b82 */ /* 0x000e220000000a00 */
[----:B------:R-:W1:Y:S01]  /*0090*/  LDCU.64 UR4, c[0x0][0x358] ;  /* 0x00006b00ff0477ac */ /* 0x000e620008000a00 */
[----:B0-----:R-:W-:-:S06]  /*00a0*/  IMAD.WIDE R2, R5, 0x4, R2 ;  /* 0x0000000405027825 */ /* 0x001fcc00078e0202 */
[----:B-1----:R-:W2:Y:S02]  /*00b0*/  LDG.E R2, desc[UR4][R2.64] ;  /* 0x0000000402027981 */ /* 0x002ea4000c1e1900 */
[----:B--2---:R-:W-:-:S13]  /*00c0*/  ISETP.NE.AND P0, PT, R2, 0x1, PT ;  /* 0x000000010200780c */ /* 0x004fda0003f05270 */
[----:B------:R-:W-:Y:S05]  /*00d0*/  @P0 EXIT ;  /* 0x000000000000094d */ /* 0x000fea0003800000 */
[----:B------:R-:W0:Y:S02]  /*00e0*/  LDC.64 R2, c[0x0][0x380] ;  /* 0x0000e000ff027b82 */ /* 0x000e240000000a00 */
[----:B0-----:R-:W-:-:S05]  /*00f0*/  IMAD.WIDE R2, R5, 0x4, R2 ;  /* 0x0000000405027825 */ /* 0x001fca00078e0202 */
[----:B------:R-:W2:Y:S04]  /*0100*/  LDG.E R0, desc[UR4][R2.64] ;  /* 0x0000000402007981 */ /* 0x000ea8000c1e1900 */
[----:B------:R-:W2:Y:S02]  /*0110*/  LDG.E R5, desc[UR4][R2.64+0x4] ;  /* 0x0000040402057981 */ /* 0x000ea4000c1e1900 */
[----:B--2---:R-:W-:-:S13]  /*0120*/  ISETP.GE.AND P0, PT, R0, R5, PT ;  /* 0x000000050000720c */ /* 0x004fda0003f06270 */
[----:B------:R-:W-:Y:S05]  /*0130*/  @P0 EXIT ;  /* 0x000000000000094d */ /* 0x000fea0003800000 */
[----:B------:R-:W0:Y:S08]  /*0140*/  LDC.64 R8, c[0x0][0x388] ;  /* 0x0000e200ff087b82 */ /* 0x000e300000000a00 */
[----:B------:R-:W1:Y:S02]  /*0150*/  LDC.64 R10, c[0x0][0x398] ;  /* 0x0000e600ff0a7b82 */ /* 0x000e640000000a00 */
.L_x_0:
[----:B0-----:R-:W-:-:S06]  /*0160*/  IMAD.WIDE R4, R0, 0x4, R8 ;  /* 0x0000000400047825 */ /* 0x001fcc00078e0208 */
[----:B------:R-:W1:Y:S01]  /*0170*/  LDG.E R5, desc[UR4][R4.64] ;  /* 0x0000000404057981 */ /* 0x000e62000c1e1900 */
[----:B------:R-:W-:Y:S02]  /*0180*/  HFMA2 R15, -RZ, RZ, 0, 5.9604644775390625e-08 ;  /* 0x00000001ff0f7431 */ /* 0x000fe400000001ff */
[----:B-1----:R-:W-:-:S05]  /*0190*/  IMAD.WIDE R6, R5, 0x4, R10 ;  /* 0x0000000405067825 */ /* 0x002fca00078e020a */
[----:B------:R2:W-:Y:S04]  /*01a0*/  STG.E desc[UR4][R6.64], R15 ;  /* 0x0000000f06007986 */ /* 0x0005e8000c101904 */
[----:B------:R-:W3:Y:S01]  /*01b0*/  LDG.E R13, desc[UR4][R2.64+0x4] ;  /* 0x00000404020d7981 */ /* 0x000ee2000c1e1900 */
[----:B------:R-:W-:-:S04]  /*01c0*/  IADD3 R0, PT, PT, R0, 0x1, RZ ;  /* 0x0000000100007810 */ /* 0x000fc80007ffe0ff */
[----:B---3--:R-:W-:-:S13]  /*01d0*/  ISETP.GE.AND P0, PT, R0, R13, PT ;  /* 0x0000000d0000720c */ /* 0x008fda0003f06270 */
[----:B--2---:R-:W-:Y:S05]  /*01e0*/  @!P0 BRA `(.L_x_0) ;  /* 0xfffffffc00dc8947 */ /* 0x004fea000383ffff */
[----:B------:R-:W-:Y:S05]  /*01f0*/  EXIT ;  /* 0x000000000000794d */ /* 0x000fea0003800000 */
.L_x_1:
[----:B------:R-:W-:-:S00]  /*0200*/  BRA `(.L_x_1) ;  /* 0xfffffffc00fc7947 */ /* 0x000fc0000383ffff */
[----:B------:R-:W-:-:S00]  /*0210*/  NOP ;  /* 0x0000000000007918 */ /* 0x000fc00000000000 */
        /* <DEDUP_REMOVED lines=14> */
.L_x_17:


//--------------------- .text._Z10sssp_applyPiS_S_S_iiS_i --------------------------
	.section	.text._Z10sssp_applyPiS_S_S_iiS_i,"ax",@progbits
	.align	128
        .global         _Z10sssp_applyPiS_S_S_iiS_i
        .type           _Z10sssp_applyPiS_S_S_iiS_i,@function
        .size           _Z10sssp_applyPiS_S_S_iiS_i,(.L_x_18 - _Z10sssp_applyPiS_S_S_iiS_i)
        .other          _Z10sssp_applyPiS_S_S_iiS_i,@"STO_CUDA_ENTRY STV_DEFAULT"
_Z10sssp_applyPiS_S_S_iiS_i:
.text._Z10sssp_applyPiS_S_S_iiS_i:
[----:B------:R-:W-:Y:S01]  /*0000*/  LDC R1, c[0x0][0x37c] ;  /* 0x0000df00ff017b82 */ /* 0x000fe20000000800 */
[----:B------:R-:W0:Y:S07]  /*0010*/  S2R R7, SR_TID.X ;  /* 0x0000000000077919 */ /* 0x000e2e0000002100 */
[----:B------:R-:W0:Y:S01]  /*0020*/  S2UR UR4, SR_CTAID.X ;  /* 0x00000000000479c3 */ /* 0x000e220000002500 */
[----:B------:R-:W1:Y:S01]  /*0030*/  LDCU UR5, c[0x0][0x3a0] ;  /* 0x00007400ff0577ac */ /* 0x000e620008000800 */
[----:B------:R-:W-:Y:S01]  /*0040*/  BSSY.RECONVERGENT B0, `(.L_x_2) ;  /* 0x000000b000007945 */ /* 0x000fe20003800200 */
[----:B------:R-:W-:-:S05]  /*0050*/  PLOP3.LUT P0, PT, PT, PT, PT, 0x8, 0x80 ;  /* 0x000000000080781c */ /* 0x000fca0003f0e170 */
[----:B------:R-:W0:Y:S02]  /*0060*/  LDC R0, c[0x0][0x360] ;  /* 0x0000d800ff007b82 */ /* 0x000e240000000800 */
[----:B0-----:R-:W-:-:S05]  /*0070*/  IMAD R7, R0, UR4, R7 ;  /* 0x0000000400077c24 */ /* 0x001fca000f8e0207 */
[----:B-1----:R-:W-:Y:S01]  /*0080*/  ISETP.GE.AND P1, PT, R7, UR5, PT ;  /* 0x0000000507007c0c */ /* 0x002fe2000bf26270 */
[----:B------:R-:W0:-:S12]  /*0090*/  LDCU.64 UR4, c[0x0][0x358] ;  /* 0x00006b00ff0477ac */ /* 0x000e180008000a00 */
[----:B------:R-:W-:Y:S05]  /*00a0*/  @P1 BRA `(.L_x_3) ;  /* 0x0000000000101947 */ /* 0x000fea0003800000 */
[----:B------:R-:W1:Y:S02]  /*00b0*/  LDC.64 R2, c[0x0][0x398] ;  /* 0x0000e600ff027b82 */ /* 0x000e640000000a00 */
[----:B-1----:R-:W-:-:S06]  /*00c0*/  IMAD.WIDE R2, R7, 0x4, R2 ;  /* 0x0000000407027825 */ /* 0x002fcc00078e0202 */
[----:B0-----:R-:W2:Y:S02]  /*00d0*/  LDG.E R2, desc[UR4][R2.64] ;  /* 0x0000000402027981 */ /* 0x001ea4000c1e1900 */
[----:B--2---:R-:W-:-:S13]  /*00e0*/  ISETP.EQ.AND P0, PT, R2, 0x1, PT ;  /* 0x000000010200780c */ /* 0x004fda0003f02270 */
.L_x_3:
[----:B0-----:R-:W-:Y:S05]  /*00f0*/  BSYNC.RECONVERGENT B0 ;  /* 0x0000000000007941 */ /* 0x001fea0003800200 */
.L_x_2:
[----:B------:R-:W0:Y:S02]  /*0100*/  LDCU UR6, c[0x0][0x3a4] ;  /* 0x00007480ff0677ac */ /* 0x000e240008000800 */
[----:B0-----:R-:W-:-:S13]  /*0110*/  ISETP.EQ.OR P0, PT, R7, UR6, !P0 ;  /* 0x0000000607007c0c */ /* 0x001fda000c702670 */
[----:B------:R-:W-:Y:S05]  /*0120*/  @P0 EXIT ;  /* 0x000000000000094d */ /* 0x000fea0003800000 */
[----:B------:R-:W0:Y:S08]  /*0130*/  LDC.64 R4, c[0x0][0x388] ;  /* 0x0000e200ff047b82 */ /* 0x000e300000000a00 */
[----:B------:R-:W1:Y:S01]  /*0140*/  LDC.64 R2, c[0x0][0x380] ;  /* 0x0000e000ff027b82 */ /* 0x000e620000000a00 */
[----:B0-----:R-:W-:-:S06]  /*0150*/  IMAD.WIDE R4, R7, 0x4, R4 ;  /* 0x0000000407047825 */ /* 0x001fcc00078e0204 */
[----:B------:R-:W2:Y:S01]  /*0160*/  LDG.E R5, desc[UR4][R4.64] ;  /* 0x0000000404057981 */ /* 0x000ea2000c1e1900 */
[----:B-1----:R-:W-:-:S05]  /*0170*/  IMAD.WIDE R2, R7, 0x4, R2 ;  /* 0x0000000407027825 */ /* 0x002fca00078e0202 */
[----:B------:R-:W2:Y:S02]  /*0180*/  LDG.E R0, desc[UR4][R2.64] ;  /* 0x0000000402007981 */ /* 0x000ea4000c1e1900 */
[CC--:B--2---:R-:W-:Y:S02]  /*0190*/  ISETP.GT.AND P0, PT, R0.reuse, R5.reuse, PT ;  /* 0x000000050000720c */ /* 0x0c4fe40003f04270 */
[----:B------:R-:W-:-:S05]  /*01a0*/  VIMNMX R9, PT, PT, R0, R5, PT ;  /* 0x0000000500097248 */ /* 0x000fca0003fe0100 */
[----:B------:R0:W-:Y:S06]  /*01b0*/  STG.E desc[UR4][R2.64], R9 ;  /* 0x0000000902007986 */ /* 0x0001ec000c101904 */
[----:B------:R-:W-:Y:S05]  /*01c0*/  @!P0 EXIT ;  /* 0x000000000000894d */ /* 0x000fea0003800000 */
[----:B0-----:R-:W0:Y:S01]  /*01d0*/  LDC.64 R2, c[0x0][0x390] ;  /* 0x0000e400ff027b82 */ /* 0x001e220000000a00 */
[----:B------:R-:W-:Y:S02]  /*01e0*/  HFMA2 R5, -RZ, RZ, 0, 5.9604644775390625e-08 ;  /* 0x00000001ff057431 */ /* 0x000fe400000001ff */
[----:B0-----:R-:W-:-:S05]  /*01f0*/  IMAD.WIDE R2, R7, 0x4, R2 ;  /* 0x0000000407027825 */ /* 0x001fca00078e0202 */
[----:B------:R-:W-:Y:S01]  /*0200*/  STG.E desc[UR4][R2.64], R5 ;  /* 0x0000000502007986 */ /* 0x000fe2000c101904 */
[----:B------:R-:W-:Y:S05]  /*0210*/  EXIT ;  /* 0x000000000000794d */ /* 0x000fea0003800000 */
.L_x_4:
        /* <DEDUP_REMOVED lines=14> */
.L_x_18:


//--------------------- .text._Z11sssp_gatherPiS_PKiS1_S_iiS_i --------------------------
	.section	.text._Z11sssp_gatherPiS_PKiS1_S_iiS_i,"ax",@progbits
	.align	128
        .global         _Z11sssp_gatherPiS_PKiS1_S_iiS_i
        .type           _Z11sssp_gatherPiS_PKiS1_S_iiS_i,@function
        .size           _Z11sssp_gatherPiS_PKiS1_S_iiS_i,(.L_x_19 - _Z11sssp_gatherPiS_PKiS1_S_iiS_i)
        .other          _Z11sssp_gatherPiS_PKiS1_S_iiS_i,@"STO_CUDA_ENTRY STV_DEFAULT"
_Z11sssp_gatherPiS_PKiS1_S_iiS_i:
.text._Z11sssp_gatherPiS_PKiS1_S_iiS_i:
        /* <DEDUP_REMOVED lines=15> */
.L_x_6:
[----:B0-----:R-:W-:Y:S05]  /*00f0*/  BSYNC.RECONVERGENT B0 ;  /* 0x0000000000007941 */ /* 0x001fea0003800200 */
.L_x_5:
[----:B------:R-:W0:Y:S02]  /*0100*/  LDCU UR6, c[0x0][0x3ac] ;  /* 0x00007580ff0677ac */ /* 0x000e240008000800 */
[----:B0-----:R-:W-:-:S13]  /*0110*/  ISETP.EQ.OR P0, PT, R0, UR6, !P0 ;  /* 0x0000000600007c0c */ /* 0x001fda000c702670 */
[----:B------:R-:W-:Y:S05]  /*0120*/  @P0 EXIT ;  /* 0x000000000000094d */ /* 0x000fea0003800000 */
[----:B------:R-:W0:Y:S02]  /*0130*/  LDC.64 R2, c[0x0][0x390] ;  /* 0x0000e400ff027b82 */ /* 0x000e240000000a00 */
[----:B0-----:R-:W-:-:S05]  /*0140*/  IMAD.WIDE R2, R0, 0x4, R2 ;  /* 0x0000000400027825 */ /* 0x001fca00078e0202 */
[----:B------:R-:W2:Y:S04]  /*0150*/  LDG.E R13, desc[UR4][R2.64] ;  /* 0x00000004020d7981 */ /* 0x000ea8000c1e1900 */
[----:B------:R-:W2:Y:S01]  /*0160*/  LDG.E R4, desc[UR4][R2.64+0x4] ;  /* 0x0000040402047981 */ /* 0x000ea2000c1e1900 */
[----:B------:R-:W-:Y:S01]  /*0170*/  BSSY.RECONVERGENT B0, `(.L_x_7) ;  /* 0x000008d000007945 */ /* 0x000fe20003800200 */
[----:B------:R-:W-:Y:S01]  /*0180*/  IMAD.MOV.U32 R15, RZ, RZ, 0x7fffffff ;  /* 0x7fffffffff0f7424 */ /* 0x000fe200078e00ff */
[----:B--2---:R-:W-:-:S13]  /*0190*/  ISETP.GE.AND P0, PT, R13, R4, PT ;  /* 0x000000040d00720c */ /* 0x004fda0003f06270 */
[----:B------:R-:W-:Y:S05]  /*01a0*/  @P0 BRA `(.L_x_8) ;  /* 0x0000000800240947 */ /* 0x000fea0003800000 */
[----:B------:R-:W-:Y:S01]  /*01b0*/  VIADDMNMX R4, R13, 0x1, R4, !PT ;  /* 0x000000010d047846 */ /* 0x000fe20007800104 */
[----:B------:R-:W-:Y:S01]  /*01c0*/  BSSY.RECONVERGENT B1, `(.L_x_9) ;  /* 0x0000044000017945 */ /* 0x000fe20003800200 */
[----:B------:R-:W-:-:S03]  /*01d0*/  IMAD.MOV.U32 R15, RZ, RZ, 0x7fffffff ;  /* 0x7fffffffff0f7424 */ /* 0x000fc600078e00ff */
[----:B------:R-:W-:Y:S02]  /*01e0*/  IMAD.IADD R14, R4, 0x1, -R13 ;  /* 0x00000001040e7824 */ /* 0x000fe400078e0a0d */
[----:B------:R-:W-:-:S03]  /*01f0*/  IMAD.IADD R4, R13, 0x1, -R4 ;  /* 0x000000010d047824 */ /* 0x000fc600078e0a04 */
[----:B------:R-:W-:Y:S02]  /*0200*/  LOP3.LUT R22, R14, 0x7, RZ, 0xc0, !PT ;  /* 0x000000070e167812 */ /* 0x000fe400078ec0ff */
[----:B------:R-:W-:Y:S02]  /*0210*/  ISETP.GT.U32.AND P1, PT, R4, -0x8, PT ;  /* 0xfffffff80400780c */ /* 0x000fe40003f24070 */
[----:B------:R-:W-:-:S11]  /*0220*/  ISETP.NE.AND P0, PT, R22, RZ, PT ;  /* 0x000000ff1600720c */ /* 0x000fd60003f05270 */
[----:B------:R-:W-:Y:S05]  /*0230*/  @P1 BRA `(.L_x_10) ;  /* 0x0000000000f01947 */ /* 0x000fea0003800000 */
[----:B------:R-:W0:Y:S01]  /*0240*/  LDC.64 R2, c[0x0][0x398] ;  /* 0x0000e600ff027b82 */ /* 0x000e220000000a00 */
[----:B------:R-:W-:Y:S01]  /*0250*/  LOP3.LUT R12, R14, 0xfffffff8, RZ, 0xc0, !PT ;  /* 0xfffffff80e0c7812 */ /* 0x000fe200078ec0ff */
[----:B------:R-:W-:-:S04]  /*0260*/  IMAD.MOV.U32 R15, RZ, RZ, 0x7fffffff ;  /* 0x7fffffffff0f7424 */ /* 0x000fc800078e00ff */
[----:B------:R-:W-:Y:S01]  /*0270*/  IMAD.MOV R12, RZ, RZ, -R12 ;  /* 0x000000ffff0c7224 */ /* 0x000fe200078e0a0c */
[----:B0-----:R-:W-:-:S05]  /*0280*/  IADD3 R2, P1, PT, R2, 0x10, RZ ;  /* 0x0000001002027810 */ /* 0x001fca0007f3e0ff */
[----:B------:R-:W-:-:S08]  /*0290*/  IMAD.X R3, RZ, RZ, R3, P1 ;  /* 0x000000ffff037224 */ /* 0x000fd000008e0603 */
.L_x_11:
[----:B------:R-:W-:Y:S01]  /*02a0*/  IMAD.WIDE R28, R13, 0x4, R2 ;  /* 0x000000040d1c7825 */ /* 0x000fe200078e0202 */
[----:B------:R-:W0:Y:S04]  /*02b0*/  LDC.64 R4, c[0x0][0x380] ;  /* 0x0000e000ff047b82 */ /* 0x000e280000000a00 */
[----:B------:R-:W0:Y:S04]  /*02c0*/  LDG.E R25, desc[UR4][R28.64+-0x10] ;  /* 0xfffff0041c197981 */ /* 0x000e28000c1e1900 */
[----:B------:R-:W2:Y:S04]  /*02d0*/  LDG.E R27, desc[UR4][R28.64+-0xc] ;  /* 0xfffff4041c1b7981 */ /* 0x000ea8000c1e1900 */
[----:B------:R-:W3:Y:S04]  /*02e0*/  LDG.E R19, desc[UR4][R28.64+-0x8] ;  /* 0xfffff8041c137981 */ /* 0x000ee8000c1e1900 */
[----:B------:R-:W4:Y:S04]  /*02f0*/  LDG.E R9, desc[UR4][R28.64+-0x4] ;  /* 0xfffffc041c097981 */ /* 0x000f28000c1e1900 */
[----:B------:R-:W5:Y:S04]  /*0300*/  LDG.E R7, desc[UR4][R28.64] ;  /* 0x000000041c077981 */ /* 0x000f68000c1e1900 */
[----:B------:R-:W5:Y:S04]  /*0310*/  LDG.E R11, desc[UR4][R28.64+0x4] ;  /* 0x000004041c0b7981 */ /* 0x000f68000c1e1900 */
[----:B------:R-:W5:Y:S04]  /*0320*/  LDG.E R21, desc[UR4][R28.64+0x8] ;  /* 0x000008041c157981 */ /* 0x000f68000c1e1900 */
[----:B------:R-:W5:Y:S01]  /*0330*/  LDG.E R23, desc[UR4][R28.64+0xc] ;  /* 0x00000c041c177981 */ /* 0x000f62000c1e1900 */
[----:B0-----:R-:W-:-:S05]  /*0340*/  IMAD.WIDE R24, R25, 0x4, R4 ;  /* 0x0000000419187825 */ /* 0x001fca00078e0204 */
[----:B------:R-:W5:Y:S01]  /*0350*/  LDG.E R16, desc[UR4][R24.64] ;  /* 0x0000000418107981 */ /* 0x000f62000c1e1900 */
[----:B--2---:R-:W-:-:S05]  /*0360*/  IMAD.WIDE R26, R27, 0x4, R4 ;  /* 0x000000041b1a7825 */ /* 0x004fca00078e0204 */
[----:B------:R-:W2:Y:S01]  /*0370*/  LDG.E R17, desc[UR4][R26.64] ;  /* 0x000000041a117981 */ /* 0x000ea2000c1e1900 */
[----:B---3--:R-:W-:-:S04]  /*0380*/  IMAD.WIDE R18, R19, 0x4, R4 ;  /* 0x0000000413127825 */ /* 0x008fc800078e0204 */
[--C-:B----4-:R-:W-:Y:S02]  /*0390*/  IMAD.WIDE R8, R9, 0x4, R4.reuse ;  /* 0x0000000409087825 */ /* 0x110fe400078e0204 */
[----:B------:R-:W3:Y:S02]  /*03a0*/  LDG.E R18, desc[UR4][R18.64] ;  /* 0x0000000412127981 */ /* 0x000ee4000c1e1900 */
[--C-:B-----5:R-:W-:Y:S02]  /*03b0*/  IMAD.WIDE R6, R7, 0x4, R4.reuse ;  /* 0x0000000407067825 */ /* 0x120fe400078e0204 */
[----:B------:R-:W4:Y:S02]  /*03c0*/  LDG.E R8, desc[UR4][R8.64] ;  /* 0x0000000408087981 */ /* 0x000f24000c1e1900 */
[--C-:B------:R-:W-:Y:S02]  /*03d0*/  IMAD.WIDE R10, R11, 0x4, R4.reuse ;  /* 0x000000040b0a7825 */ /* 0x100fe400078e0204 */
[----:B------:R-:W5:Y:S02]  /*03e0*/  LDG.E R6, desc[UR4][R6.64] ;  /* 0x0000000406067981 */ /* 0x000f64000c1e1900 */
[----:B------:R-:W-:-:S02]  /*03f0*/  IMAD.WIDE R20, R21, 0x4, R4 ;  /* 0x0000000415147825 */ /* 0x000fc400078e0204 */
[----:B------:R-:W5:Y:S02]  /*0400*/  LDG.E R10, desc[UR4][R10.64] ;  /* 0x000000040a0a7981 */ /* 0x000f64000c1e1900 */
[----:B------:R-:W-:Y:S02]  /*0410*/  IMAD.WIDE R4, R23, 0x4, R4 ;  /* 0x0000000417047825 */ /* 0x000fe400078e0204 */
[----:B------:R-:W5:Y:S04]  /*0420*/  LDG.E R20, desc[UR4][R20.64] ;  /* 0x0000000414147981 */ /* 0x000f68000c1e1900 */
[----:B------:R-:W5:Y:S01]  /*0430*/  LDG.E R4, desc[UR4][R4.64] ;  /* 0x0000000404047981 */ /* 0x000f62000c1e1900 */
[----:B------:R-:W-:Y:S02]  /*0440*/  VIADD R12, R12, 0x8 ;  /* 0x000000080c0c7836 */ /* 0x000fe40000000000 */
[----:B------:R-:W-:-:S03]  /*0450*/  VIADD R13, R13, 0x8 ;  /* 0x000000080d0d7836 */ /* 0x000fc60000000000 */
[----:B------:R-:W-:Y:S02]  /*0460*/  ISETP.NE.AND P2, PT, R12, RZ, PT ;  /* 0x000000ff0c00720c */ /* 0x000fe40003f45270 */
[C---:B------:R-:W-:Y:S02]  /*0470*/  ISETP.NE.AND P1, PT, R16.reuse, 0x7fffffff, PT ;  /* 0x7fffffff1000780c */ /* 0x040fe40003f25270 */
[----:B------:R-:W-:-:S04]  /*0480*/  VIADDMNMX R16, R16, 0x1, R15, PT ;  /* 0x0000000110107846 */ /* 0x000fc8000380010f */
[----:B------:R-:W-:Y:S02]  /*0490*/  SEL R16, R15, R16, !P1 ;  /* 0x000000100f107207 */ /* 0x000fe40004800000 */
[C---:B--2---:R-:W-:Y:S02]  /*04a0*/  ISETP.NE.AND P1, PT, R17.reuse, 0x7fffffff, PT ;  /* 0x7fffffff1100780c */ /* 0x044fe40003f25270 */
[----:B------:R-:W-:-:S04]  /*04b0*/  VIADDMNMX R17, R17, 0x1, R16, PT ;  /* 0x0000000111117846 */ /* 0x000fc80003800110 */
[----:B------:R-:W-:Y:S02]  /*04c0*/  SEL R17, R16, R17, !P1 ;  /* 0x0000001110117207 */ /* 0x000fe40004800000 */
[C---:B---3--:R-:W-:Y:S02]  /*04d0*/  ISETP.NE.AND P1, PT, R18.reuse, 0x7fffffff, PT ;  /* 0x7fffffff1200780c */ /* 0x048fe40003f25270 */
[----:B------:R-:W-:-:S04]  /*04e0*/  VIADDMNMX R18, R18, 0x1, R17, PT ;  /* 0x0000000112127846 */ /* 0x000fc80003800111 */
[----:B------:R-:W-:Y:S02]  /*04f0*/  SEL R17, R17, R18, !P1 ;  /* 0x0000001211117207 */ /* 0x000fe40004800000 */
[C---:B----4-:R-:W-:Y:S02]  /*0500*/  ISETP.NE.AND P1, PT, R8.reuse, 0x7fffffff, PT ;  /* 0x7fffffff0800780c */ /* 0x050fe40003f25270 */
[----:B------:R-:W-:-:S04]  /*0510*/  VIADDMNMX R8, R8, 0x1, R17, PT ;  /* 0x0000000108087846 */ /* 0x000fc80003800111 */
[----:B------:R-:W-:Y:S02]  /*0520*/  SEL R17, R17, R8, !P1 ;  /* 0x0000000811117207 */ /* 0x000fe40004800000 */
[C---:B-----5:R-:W-:Y:S02]  /*0530*/  ISETP.NE.AND P1, PT, R6.reuse, 0x7fffffff, PT ;  /* 0x7fffffff0600780c */ /* 0x060fe40003f25270 */
[----:B------:R-:W-:-:S04]  /*0540*/  VIADDMNMX R6, R6, 0x1, R17, PT ;  /* 0x0000000106067846 */ /* 0x000fc80003800111 */
[----:B------:R-:W-:Y:S02]  /*0550*/  SEL R17, R17, R6, !P1 ;  /* 0x0000000611117207 */ /* 0x000fe40004800000 */
[C---:B------:R-:W-:Y:S02]  /*0560*/  ISETP.NE.AND P1, PT, R10.reuse, 0x7fffffff, PT ;  /* 0x7fffffff0a00780c */ /* 0x040fe40003f25270 */
[----:B------:R-:W-:-:S04]  /*0570*/  VIADDMNMX R10, R10, 0x1, R17, PT ;  /* 0x000000010a0a7846 */ /* 0x000fc80003800111 */
[----:B------:R-:W-:Y:S02]  /*0580*/  SEL R17, R17, R10, !P1 ;  /* 0x0000000a11117207 */ /* 0x000fe40004800000 */
[C---:B------:R-:W-:Y:S02]  /*0590*/  ISETP.NE.AND P1, PT, R20.reuse, 0x7fffffff, PT ;  /* 0x7fffffff1400780c */ /* 0x040fe40003f25270 */
[----:B------:R-:W-:-:S04]  /*05a0*/  VIADDMNMX R20, R20, 0x1, R17, PT ;  /* 0x0000000114147846 */ /* 0x000fc80003800111 */
[----:B------:R-:W-:Y:S02]  /*05b0*/  SEL R15, R17, R20, !P1 ;  /* 0x00000014110f7207 */ /* 0x000fe40004800000 */
[C---:B------:R-:W-:Y:S02]  /*05c0*/  ISETP.NE.AND P1, PT, R4.reuse, 0x7fffffff, PT ;  /* 0x7fffffff0400780c */ /* 0x040fe40003f25270 */
[----:B------:R-:W-:-:S04]  /*05d0*/  VIADDMNMX R4, R4, 0x1, R15, PT ;  /* 0x0000000104047846 */ /* 0x000fc8000380010f */
[----:B------:R-:W-:Y:S01]  /*05e0*/  SEL R15, R15, R4, !P1 ;  /* 0x000000040f0f7207 */ /* 0x000fe20004800000 */
[----:B------:R-:W-:Y:S06]  /*05f0*/  @P2 BRA `(.L_x_11) ;  /* 0xfffffffc00282947 */ /* 0x000fec000383ffff */
.L_x_10:
[----:B------:R-:W-:Y:S05]  /*0600*/  BSYNC.RECONVERGENT B1 ;  /* 0x0000000000017941 */ /* 0x000fea0003800200 */
.L_x_9:
[----:B------:R-:W-:Y:S05]  /*0610*/  @!P0 BRA `(.L_x_8) ;  /* 0x0000000400088947 */ /* 0x000fea0003800000 */
[----:B------:R-:W-:Y:S01]  /*0620*/  ISETP.GE.U32.AND P1, PT, R22, 0x4, PT ;  /* 0x000000041600780c */ /* 0x000fe20003f26070 */
[----:B------:R-:W-:Y:S01]  /*0630*/  BSSY.RECONVERGENT B1, `(.L_x_12) ;  /* 0x0000020000017945 */ /* 0x000fe20003800200 */
[----:B------:R-:W-:-:S04]  /*0640*/  LOP3.LUT R12, R14, 0x3, RZ, 0xc0, !PT ;  /* 0x000000030e0c7812 */ /* 0x000fc800078ec0ff */
[----:B------:R-:W-:-:S07]  /*0650*/  ISETP.NE.AND P0, PT, R12, RZ, PT ;  /* 0x000000ff0c00720c */ /* 0x000fce0003f05270 */
[----:B------:R-:W-:Y:S06]  /*0660*/  @!P1 BRA `(.L_x_13) ;  /* 0x0000000000709947 */ /* 0x000fec0003800000 */
[----:B------:R-:W0:Y:S08]  /*0670*/  LDC.64 R4, c[0x0][0x398] ;  /* 0x0000e600ff047b82 */ /* 0x000e300000000a00 */
[----:B------:R-:W1:Y:S01]  /*0680*/  LDC.64 R2, c[0x0][0x380] ;  /* 0x0000e000ff027b82 */ /* 0x000e620000000a00 */
[----:B0-----:R-:W-:-:S05]  /*0690*/  IMAD.WIDE R4, R13, 0x4, R4 ;  /* 0x000000040d047825 */ /* 0x001fca00078e0204 */
[----:B------:R-:W1:Y:S04]  /*06a0*/  LDG.E R7, desc[UR4][R4.64] ;  /* 0x0000000404077981 */ /* 0x000e68000c1e1900 */
[----:B------:R-:W2:Y:S04]  /*06b0*/  LDG.E R9, desc[UR4][R4.64+0x4] ;  /* 0x0000040404097981 */ /* 0x000ea8000c1e1900 */
[----:B------:R-:W3:Y:S04]  /*06c0*/  LDG.E R11, desc[UR4][R4.64+0x8] ;  /* 0x00000804040b7981 */ /* 0x000ee8000c1e1900 */
[----:B------:R-:W4:Y:S01]  /*06d0*/  LDG.E R17, desc[UR4][R4.64+0xc] ;  /* 0x00000c0404117981 */ /* 0x000f22000c1e1900 */
[----:B-1----:R-:W-:-:S04]  /*06e0*/  IMAD.WIDE R6, R7, 0x4, R2 ;  /* 0x0000000407067825 */ /* 0x002fc800078e0202 */
[--C-:B--2---:R-:W-:Y:S02]  /*06f0*/  IMAD.WIDE R8, R9, 0x4, R2.reuse ;  /* 0x0000000409087825 */ /* 0x104fe400078e0202 */
[----:B------:R-:W2:Y:S02]  /*0700*/  LDG.E R6, desc[UR4][R6.64] ;  /* 0x0000000406067981 */ /* 0x000ea4000c1e1900 */
[--C-:B---3--:R-:W-:Y:S02]  /*0710*/  IMAD.WIDE R10, R11, 0x4, R2.reuse ;  /* 0x000000040b0a7825 */ /* 0x108fe400078e0202 */
[----:B------:R-:W3:Y:S02]  /*0720*/  LDG.E R9, desc[UR4][R8.64] ;  /* 0x0000000408097981 */ /* 0x000ee4000c1e1900 */
[----:B----4-:R-:W-:Y:S02]  /*0730*/  IMAD.WIDE R2, R17, 0x4, R2 ;  /* 0x0000000411027825 */ /* 0x010fe400078e0202 */
[----:B------:R-:W4:Y:S04]  /*0740*/  LDG.E R10, desc[UR4][R10.64] ;  /* 0x000000040a0a7981 */ /* 0x000f28000c1e1900 */
[----:B------:R-:W5:Y:S01]  /*0750*/  LDG.E R3, desc[UR4][R2.64] ;  /* 0x0000000402037981 */ /* 0x000f62000c1e1900 */
[----:B------:R-:W-:Y:S01]  /*0760*/  VIADD R13, R13, 0x4 ;  /* 0x000000040d0d7836 */ /* 0x000fe20000000000 */
[----:B--2---:R-:W-:-:S02]  /*0770*/  ISETP.NE.AND P1, PT, R6, 0x7fffffff, PT ;  /* 0x7fffffff0600780c */ /* 0x004fc40003f25270 */
        /* <DEDUP_REMOVED lines=10> */
[----:B------:R-:W-:-:S07]  /*0820*/  SEL R15, R4, R3, !P1 ;  /* 0x00000003040f7207 */ /* 0x000fce0004800000 */
.L_x_13:
[----:B------:R-:W-:Y:S05]  /*0830*/  BSYNC.RECONVERGENT B1 ;  /* 0x0000000000017941 */ /* 0x000fea0003800200 */
.L_x_12:
[----:B------:R-:W-:Y:S05]  /*0840*/  @!P0 BRA `(.L_x_8) ;  /* 0x00000000007c8947 */ /* 0x000fea0003800000 */
[----:B------:R-:W-:Y:S01]  /*0850*/  ISETP.NE.AND P1, PT, R12, 0x1, PT ;  /* 0x000000010c00780c */ /* 0x000fe20003f25270 */
[----:B------:R-:W-:Y:S01]  /*0860*/  BSSY.RECONVERGENT B1, `(.L_x_14) ;  /* 0x0000014000017945 */ /* 0x000fe20003800200 */
[----:B------:R-:W-:-:S04]  /*0870*/  LOP3.LUT R14, R14, 0x1, RZ, 0xc0, !PT ;  /* 0x000000010e0e7812 */ /* 0x000fc800078ec0ff */
[----:B------:R-:W-:-:S07]  /*0880*/  ISETP.NE.U32.AND P0, PT, R14, 0x1, PT ;  /* 0x000000010e00780c */ /* 0x000fce0003f05070 */
[----:B------:R-:W-:Y:S06]  /*0890*/  @!P1 BRA `(.L_x_15) ;  /* 0x0000000000409947 */ /* 0x000fec0003800000 */
[----:B------:R-:W0:Y:S08]  /*08a0*/  LDC.64 R2, c[0x0][0x398] ;  /* 0x0000e600ff027b82 */ /* 0x000e300000000a00 */
[----:B------:R-:W1:Y:S01]  /*08b0*/  LDC.64 R4, c[0x0][0x380] ;  /* 0x0000e000ff047b82 */ /* 0x000e620000000a00 */
[----:B0-----:R-:W-:-:S05]  /*08c0*/  IMAD.WIDE R2, R13, 0x4, R2 ;  /* 0x000000040d027825 */ /* 0x001fca00078e0202 */
[----:B------:R-:W1:Y:S04]  /*08d0*/  LDG.E R7, desc[UR4][R2.64] ;  /* 0x0000000402077981 */ /* 0x000e68000c1e1900 */
[----:B------:R-:W2:Y:S01]  /*08e0*/  LDG.E R9, desc[UR4][R2.64+0x4] ;  /* 0x0000040402097981 */ /* 0x000ea2000c1e1900 */
[----:B-1----:R-:W-:-:S04]  /*08f0*/  IMAD.WIDE R6, R7, 0x4, R4 ;  /* 0x0000000407067825 */ /* 0x002fc800078e0204 */
[----:B--2---:R-:W-:Y:S02]  /*0900*/  IMAD.WIDE R4, R9, 0x4, R4 ;  /* 0x0000000409047825 */ /* 0x004fe400078e0204 */
[----:B------:R-:W2:Y:S04]  /*0910*/  LDG.E R6, desc[UR4][R6.64] ;  /* 0x0000000406067981 */ /* 0x000ea8000c1e1900 */
[----:B------:R-:W3:Y:S01]  /*0920*/  LDG.E R5, desc[UR4][R4.64] ;  /* 0x0000000404057981 */ /* 0x000ee2000c1e1900 */
[----:B------:R-:W-:Y:S01]  /*0930*/  VIADD R13, R13, 0x2 ;  /* 0x000000020d0d7836 */ /* 0x000fe20000000000 */
[C---:B--2---:R-:W-:Y:S02]  /*0940*/  ISETP.NE.AND P1, PT, R6.reuse, 0x7fffffff, PT ;  /* 0x7fffffff0600780c */ /* 0x044fe40003f25270 */
[----:B------:R-:W-:-:S04]  /*0950*/  VIADDMNMX R8, R6, 0x1, R15, PT ;  /* 0x0000000106087846 */ /* 0x000fc8000380010f */
[----:B------:R-:W-:Y:S02]  /*0960*/  SEL R8, R15, R8, !P1 ;  /* 0x000000080f087207 */ /* 0x000fe40004800000 */
[C---:B---3--:R-:W-:Y:S02]  /*0970*/  ISETP.NE.AND P1, PT, R5.reuse, 0x7fffffff, PT ;  /* 0x7fffffff0500780c */ /* 0x048fe40003f25270 */
[----:B------:R-:W-:-:S04]  /*0980*/  VIADDMNMX R15, R5, 0x1, R8, PT ;  /* 0x00000001050f7846 */ /* 0x000fc80003800108 */
[----:B------:R-:W-:-:S07]  /*0990*/  SEL R15, R8, R15, !P1 ;  /* 0x0000000f080f7207 */ /* 0x000fce0004800000 */
.L_x_15:
[----:B------:R-:W-:Y:S05]  /*09a0*/  BSYNC.RECONVERGENT B1 ;  /* 0x0000000000017941 */ /* 0x000fea0003800200 */
.L_x_14:
[----:B------:R-:W-:Y:S05]  /*09b0*/  @P0 BRA `(.L_x_8) ;  /* 0x0000000000200947 */ /* 0x000fea0003800000 */
[----:B------:R-:W0:Y:S08]  /*09c0*/  LDC.64 R2, c[0x0][0x398] ;  /* 0x0000e600ff027b82 */ /* 0x000e300000000a00 */
[----:B------:R-:W1:Y:S01]  /*09d0*/  LDC.64 R4, c[0x0][0x380] ;  /* 0x0000e000ff047b82 */ /* 0x000e620000000a00 */
[----:B0-----:R-:W-:-:S06]  /*09e0*/  IMAD.WIDE R2, R13, 0x4, R2 ;  /* 0x000000040d027825 */ /* 0x001fcc00078e0202 */
[----:B------:R-:W1:Y:S02]  /*09f0*/  LDG.E R3, desc[UR4][R2.64] ;  /* 0x0000000402037981 */ /* 0x000e64000c1e1900 */
[----:B-1----:R-:W-:-:S06]  /*0a00*/  IMAD.WIDE R4, R3, 0x4, R4 ;  /* 0x0000000403047825 */ /* 0x002fcc00078e0204 */
[----:B------:R-:W2:Y:S02]  /*0a10*/  LDG.E R4, desc[UR4][R4.64] ;  /* 0x0000000404047981 */ /* 0x000ea4000c1e1900 */
[----:B--2---:R-:W-:-:S13]  /*0a20*/  ISETP.NE.AND P0, PT, R4, 0x7fffffff, PT ;  /* 0x7fffffff0400780c */ /* 0x004fda0003f05270 */
[----:B------:R-:W-:-:S07]  /*0a30*/  @P0 VIADDMNMX R15, R4, 0x1, R15, PT ;  /* 0x00000001040f0846 */ /* 0x000fce000380010f */
.L_x_8:
[----:B------:R-:W-:Y:S05]  /*0a40*/  BSYNC.RECONVERGENT B0 ;  /* 0x0000000000007941 */ /* 0x000fea0003800200 */
.L_x_7:
[----:B------:R-:W0:Y:S02]  /*0a50*/  LDC.64 R2, c[0x0][0x388] ;  /* 0x0000e200ff027b82 */ /* 0x000e240000000a00 */
[----:B0-----:R-:W-:-:S05]  /*0a60*/  IMAD.WIDE R2, R0, 0x4, R2 ;  /* 0x0000000400027825 */ /* 0x001fca00078e0202 */
[----:B------:R-:W-:Y:S01]  /*0a70*/  STG.E desc[UR4][R2.64], R15 ;  /* 0x0000000f02007986 */ /* 0x000fe2000c101904 */
[----:B------:R-:W-:Y:S05]  /*0a80*/  EXIT ;  /* 0x000000000000794d */ /* 0x000fea0003800000 */
.L_x_16:
        /* <DEDUP_REMOVED lines=15> */
.L_x_19:


//--------------------- .nv.shared.reserved.0     --------------------------
	.section	.nv.shared.reserved.0,"aw",@nobits
	.weak		__nv_reservedSMEM_offset_0_alias
	.size		__nv_reservedSMEM_offset_0_alias, 0, 64
	.other		__nv_reservedSMEM_offset_0_alias,@"STO_CUDA_RESERVED_SHARED STV_DEFAULT"
__nv_reservedSMEM_offset_0_alias:
	.zero		0
	.zero		64


//--------------------- .nv.constant0._Z12sssp_scatterPKiS0_PiS1_iS1_i --------------------------
	.section	.nv.constant0._Z12sssp_scatterPKiS0_PiS1_iS1_i,"a",@progbits
	.sectionflags	@""
	.align	4
.nv.constant0._Z12sssp_scatterPKiS0_PiS1_iS1_i:
	.zero		948


//--------------------- .nv.constant0._Z10sssp_applyPiS_S_S_iiS_i --------------------------
	.section	.nv.constant0._Z10sssp_applyPiS_S_S_iiS_i,"a",@progbits
	.sectionflags	@""
	.align	4
.nv.constant0._Z10sssp_applyPiS_S_S_iiS_i:
	.zero		948


//--------------------- .nv.constant0._Z11sssp_gatherPiS_PKiS1_S_iiS_i --------------------------
	.section	.nv.constant0._Z11sssp_gatherPiS_PKiS1_S_iiS_i,"a",@progbits
	.sectionflags	@""
	.align	4
.nv.constant0._Z11sssp_gatherPiS_PKiS1_S_iiS_i:
	.zero		956


//--------------------- SYMBOLS --------------------------

	.type		.nv.reservedSmem.offset0,@object
	.size		.nv.reservedSmem.offset0,0x4
